//
// Generated by NVIDIA NVVM Compiler
//
// Compiler Build ID: CL-36424714
// Cuda compilation tools, release 13.0, V13.0.88
// Based on NVVM 20.0.0
//

.version 9.0
.target sm_100
.address_size 64

	// .globl	_Z7vecMultPfS_S_
// _ZZ6vecSumPfE8finalVec has been demoted

.visible .entry _Z7vecMultPfS_S_(
	.param .u64 .ptr .align 1 _Z7vecMultPfS_S__param_0,
	.param .u64 .ptr .align 1 _Z7vecMultPfS_S__param_1,
	.param .u64 .ptr .align 1 _Z7vecMultPfS_S__param_2
)
{
	.reg .b32 	%r<5>;
	.reg .b32 	%f<4>;
	.reg .b64 	%rd<11>;

	ld.param.u64 	%rd1, [_Z7vecMultPfS_S__param_0];
	ld.param.u64 	%rd2, [_Z7vecMultPfS_S__param_1];
	ld.param.u64 	%rd3, [_Z7vecMultPfS_S__param_2];
	cvta.to.global.u64 	%rd4, %rd3;
	cvta.to.global.u64 	%rd5, %rd2;
	cvta.to.global.u64 	%rd6, %rd1;
	mov.u32 	%r1, %ctaid.x;
	mov.u32 	%r2, %ntid.x;
	mov.u32 	%r3, %tid.x;
	mad.lo.s32 	%r4, %r1, %r2, %r3;
	mul.wide.s32 	%rd7, %r4, 4;
	add.s64 	%rd8, %rd6, %rd7;
	ld.global.f32 	%f1, [%rd8];
	add.s64 	%rd9, %rd5, %rd7;
	ld.global.f32 	%f2, [%rd9];
	mul.f32 	%f3, %f1, %f2;
	add.s64 	%rd10, %rd4, %rd7;
	st.global.f32 	[%rd10], %f3;
	ret;

}
	// .globl	_Z6vecSumPf
.visible .entry _Z6vecSumPf(
	.param .u64 .ptr .align 1 _Z6vecSumPf_param_0
)
{
	.reg .pred 	%p<2>;
	.reg .b32 	%r<14>;
	.reg .b32 	%f<7>;
	.reg .b64 	%rd<7>;
	// demoted variable
	.shared .align 4 .b8 _ZZ6vecSumPfE8finalVec[32768];
	ld.param.u64 	%rd2, [_Z6vecSumPf_param_0];
	cvta.to.global.u64 	%rd3, %rd2;
	mov.u32 	%r1, %tid.x;
	mul.wide.u32 	%rd4, %r1, 4;
	add.s64 	%rd1, %rd3, %rd4;
	ld.global.f32 	%f1, [%rd1];
	shl.b32 	%r6, %r1, 2;
	mov.u32 	%r7, _ZZ6vecSumPfE8finalVec;
	add.s32 	%r2, %r7, %r6;
	st.shared.f32 	[%r2], %f1;
	mov.u32 	%r8, %ntid.x;
	mul.wide.s32 	%rd5, %r8, 4;
	add.s64 	%rd6, %rd1, %rd5;
	ld.global.f32 	%f2, [%rd6];
	shl.b32 	%r9, %r8, 2;
	add.s32 	%r10, %r2, %r9;
	st.shared.f32 	[%r10], %f2;
	bar.sync 	0;
	mov.b32 	%r13, 4096;
$L__BB1_1:
	ld.shared.f32 	%f3, [%r2];
	shl.b32 	%r11, %r13, 2;
	add.s32 	%r12, %r2, %r11;
	ld.shared.f32 	%f4, [%r12];
	add.f32 	%f5, %f3, %f4;
	st.shared.f32 	[%r2], %f5;
	bar.sync 	0;
	shr.u32 	%r13, %r13, 1;
	setp.lt.u32 	%p1, %r1, %r13;
	@%p1 bra 	$L__BB1_1;
	ld.shared.f32 	%f6, [%r2];
	st.global.f32 	[%rd1], %f6;
	ret;

}


// ===== COMPILED SASS (sm_100) =====

	.target	sm_100

	.elftype	@"ET_EXEC"


//--------------------- .note.nv.tkinfo           --------------------------
	.section	.note.nv.tkinfo,"",@"SHT_NOTE"
	.sectionflags	@"SHF_NOTE_NV_TKINFO"
	.tkinfo
        /*0018*/ 	.word	0x00000002
        /*0030*/ 	.string	""
        /*0030*/ 	.string	"ptxas"
        /*0030*/ 	.string	"Cuda compilation tools, release 13.0, V13.0.88"
        /*0030*/ 	.string	"Build cuda_13.0.r13.0/compiler.36424714_0"
        /*0030*/ 	.string	"-arch sm_100 -m 64 "



//--------------------- .note.nv.cuinfo           --------------------------
	.section	.note.nv.cuinfo,"",@"SHT_NOTE"
	.sectionflags	@"SHF_NOTE_NV_CUINFO"
        /*0018*/ 	.short	0x0002
        /*001a*/ 	.short	0x0064
        /*001c*/ 	.short	0x0082
	.zero		2


//--------------------- .nv.info                  --------------------------
	.section	.nv.info,"",@"SHT_CUDA_INFO"
	.align	4


	//----- nvinfo : EIATTR_REGCOUNT
	.align		4
        /*0000*/ 	.byte	0x04, 0x2f
        /*0002*/ 	.short	(.L_1 - .L_0)
	.align		4
.L_0:
        /*0004*/ 	.word	index@(_Z7vecMultPfS_S_)
        /*0008*/ 	.word	0x0000000c


	//----- nvinfo : EIATTR_FRAME_SIZE
	.align		4
.L_1:
        /*000c*/ 	.byte	0x04, 0x11
        /*000e*/ 	.short	(.L_3 - .L_2)
	.align		4
.L_2:
        /*0010*/ 	.word	index@(_Z7vecMultPfS_S_)
        /*0014*/ 	.word	0x00000000


	//----- nvinfo : EIATTR_REGCOUNT
	.align		4
.L_3:
        /*0018*/ 	.byte	0x04, 0x2f
        /*001a*/ 	.short	(.L_5 - .L_4)
	.align		4
.L_4:
        /*001c*/ 	.word	index@(_Z6vecSumPf)
        /*0020*/ 	.word	0x0000000e


	//----- nvinfo : EIATTR_FRAME_SIZE
	.align		4
.L_5:
        /*0024*/ 	.byte	0x04, 0x11
        /*0026*/ 	.short	(.L_7 - .L_6)
	.align		4
.L_6:
        /*0028*/ 	.word	index@(_Z6vecSumPf)
        /*002c*/ 	.word	0x00000000


	//----- nvinfo : EIATTR_MIN_STACK_SIZE
	.align		4
.L_7:
        /*0030*/ 	.byte	0x04, 0x12
        /*0032*/ 	.short	(.L_9 - .L_8)
	.align		4
.L_8:
        /*0034*/ 	.word	index@(_Z6vecSumPf)
        /*0038*/ 	.word	0x00000000


	//----- nvinfo : EIATTR_MIN_STACK_SIZE
	.align		4
.L_9:
        /*003c*/ 	.byte	0x04, 0x12
        /*003e*/ 	.short	(.L_11 - .L_10)
	.align		4
.L_10:
        /*0040*/ 	.word	index@(_Z7vecMultPfS_S_)
        /*0044*/ 	.word	0x00000000
.L_11:


//--------------------- .nv.compat                --------------------------
	.section	.nv.compat,"",@"SHT_CUDA_COMPAT_INFO"
	.align	4
        /*0000*/ 	.byte	0x02, 0x09, 0x00, 0x00, 0x02, 0x02, 0x01, 0x00, 0x02, 0x05, 0x05, 0x00, 0x03, 0x07, 0x01, 0x01
        /*0010*/ 	.byte	0x02, 0x03, 0x00, 0x00, 0x02, 0x06, 0x01, 0x00, 0x04, 0x0b, 0x08, 0x00, 0x09, 0x00, 0x00, 0x00
        /*0020*/ 	.byte	0x00, 0x00, 0x00, 0x00


//--------------------- .nv.info._Z6vecSumPf      --------------------------
	.section	.nv.info._Z6vecSumPf,"",@"SHT_CUDA_INFO"
	.sectionflags	@""
	.align	4


	//----- nvinfo : EIATTR_CUDA_API_VERSION
	.align		4
        /*0000*/ 	.byte	0x04, 0x37
        /*0002*/ 	.short	(.L_13 - .L_12)
.L_12:
        /*0004*/ 	.word	0x00000082


	//----- nvinfo : EIATTR_KPARAM_INFO
	.align		4
.L_13:
        /*0008*/ 	.byte	0x04, 0x17
        /*000a*/ 	.short	(.L_15 - .L_14)
.L_14:
        /*000c*/ 	.word	0x00000000
        /*0010*/ 	.short	0x0000
        /*0012*/ 	.short	0x0000
        /*0014*/ 	.byte	0x00, 0xf5, 0x21, 0x00


	//----- nvinfo : EIATTR_SPARSE_MMA_MASK
	.align		4
.L_15:
        /*0018*/ 	.byte	0x03, 0x50
        /*001a*/ 	.short	0x0000


	//----- nvinfo : EIATTR_MAXREG_COUNT
	.align		4
        /*001c*/ 	.byte	0x03, 0x1b
        /*001e*/ 	.short	0x00ff


	//----- nvinfo : EIATTR_NUM_BARRIERS
	.align		4
        /*0020*/ 	.byte	0x02, 0x4c
        /*0022*/ 	.byte	0x01
	.zero		1


	//----- nvinfo : EIATTR_MERCURY_ISA_VERSION
	.align		4
        /*0024*/ 	.byte	0x03, 0x5f
        /*0026*/ 	.short	0x0101


	//----- nvinfo : EIATTR_VRC_CTA_INIT_COUNT
	.align		4
        /*0028*/ 	.byte	0x02, 0x4a
	.zero		1
	.zero		1


	//----- nvinfo : EIATTR_EXIT_INSTR_OFFSETS
	.align		4
        /*002c*/ 	.byte	0x04, 0x1c
        /*002e*/ 	.short	(.L_17 - .L_16)


	//   ....[0]....
.L_16:
        /*0030*/ 	.word	0x000001e0


	//----- nvinfo : EIATTR_CRS_STACK_SIZE
	.align		4
.L_17:
        /*0034*/ 	.byte	0x04, 0x1e
        /*0036*/ 	.short	(.L_19 - .L_18)
.L_18:
        /*0038*/ 	.word	0x00000000


	//----- nvinfo : EIATTR_CBANK_PARAM_SIZE
	.align		4
.L_19:
        /*003c*/ 	.byte	0x03, 0x19
        /*003e*/ 	.short	0x0008


	//----- nvinfo : EIATTR_PARAM_CBANK
	.align		4
        /*0040*/ 	.byte	0x04, 0x0a
        /*0042*/ 	.short	(.L_21 - .L_20)
	.align		4
.L_20:
        /*0044*/ 	.word	index@(.nv.constant0._Z6vecSumPf)
        /*0048*/ 	.short	0x0380
        /*004a*/ 	.short	0x0008


	//----- nvinfo : EIATTR_SW_WAR
	.align		4
.L_21:
        /*004c*/ 	.byte	0x04, 0x36
        /*004e*/ 	.short	(.L_23 - .L_22)
.L_22:
        /*0050*/ 	.word	0x00000008
.L_23:


//--------------------- .nv.info._Z7vecMultPfS_S_ --------------------------
	.section	.nv.info._Z7vecMultPfS_S_,"",@"SHT_CUDA_INFO"
	.sectionflags	@""
	.align	4


	//----- nvinfo : EIATTR_CUDA_API_VERSION
	.align		4
        /*0000*/ 	.byte	0x04, 0x37
        /*0002*/ 	.short	(.L_25 - .L_24)
.L_24:
        /*0004*/ 	.word	0x00000082


	//----- nvinfo : EIATTR_KPARAM_INFO
	.align		4
.L_25:
        /*0008*/ 	.byte	0x04, 0x17
        /*000a*/ 	.short	(.L_27 - .L_26)
.L_26:
        /*000c*/ 	.word	0x00000000
        /*0010*/ 	.short	0x0002
        /*0012*/ 	.short	0x0010
        /*0014*/ 	.byte	0x00, 0xf5, 0x21, 0x00


	//----- nvinfo : EIATTR_KPARAM_INFO
	.align		4
.L_27:
        /*0018*/ 	.byte	0x04, 0x17
        /*001a*/ 	.short	(.L_29 - .L_28)
.L_28:
        /*001c*/ 	.word	0x00000000
        /*0020*/ 	.short	0x0001
        /*0022*/ 	.short	0x0008
        /*0024*/ 	.byte	0x00, 0xf5, 0x21, 0x00


	//----- nvinfo : EIATTR_KPARAM_INFO
	.align		4
.L_29:
        /*0028*/ 	.byte	0x04, 0x17
        /*002a*/ 	.short	(.L_31 - .L_30)
.L_30:
        /*002c*/ 	.word	0x00000000
        /*0030*/ 	.short	0x0000
        /*0032*/ 	.short	0x0000
        /*0034*/ 	.byte	0x00, 0xf5, 0x21, 0x00


	//----- nvinfo : EIATTR_SPARSE_MMA_MASK
	.align		4
.L_31:
        /*0038*/ 	.byte	0x03, 0x50
        /*003a*/ 	.short	0x0000


	//----- nvinfo : EIATTR_MAXREG_COUNT
	.align		4
        /*003c*/ 	.byte	0x03, 0x1b
        /*003e*/ 	.short	0x00ff


	//----- nvinfo : EIATTR_MERCURY_ISA_VERSION
	.align		4
        /*0040*/ 	.byte	0x03, 0x5f
        /*0042*/ 	.short	0x0101


	//----- nvinfo : EIATTR_VRC_CTA_INIT_COUNT
	.align		4
        /*0044*/ 	.byte	0x02, 0x4a
	.zero		1
	.zero		1


	//----- nvinfo : EIATTR_EXIT_INSTR_OFFSETS
	.align		4
        /*0048*/ 	.byte	0x04, 0x1c
        /*004a*/ 	.short	(.L_33 - .L_32)


	//   ....[0]....
.L_32:
        /*004c*/ 	.word	0x00000100


	//----- nvinfo : EIATTR_CBANK_PARAM_SIZE
	.align		4
.L_33:
        /*0050*/ 	.byte	0x03, 0x19
        /*0052*/ 	.short	0x0018


	//----- nvinfo : EIATTR_PARAM_CBANK
	.align		4
        /*0054*/ 	.byte	0x04, 0x0a
        /*0056*/ 	.short	(.L_35 - .L_34)
	.align		4
.L_34:
        /*0058*/ 	.word	index@(.nv.constant0._Z7vecMultPfS_S_)
        /*005c*/ 	.short	0x0380
        /*005e*/ 	.short	0x0018


	//----- nvinfo : EIATTR_SW_WAR
	.align		4
.L_35:
        /*0060*/ 	.byte	0x04, 0x36
        /*0062*/ 	.short	(.L_37 - .L_36)
.L_36:
        /*0064*/ 	.word	0x00000008
.L_37:


//--------------------- .nv.callgraph             --------------------------
	.section	.nv.callgraph,"",@"SHT_CUDA_CALLGRAPH"
	.align	4
	.sectionentsize	8
	.align		4
        /*0000*/ 	.word	0x00000000
	.align		4
        /*0004*/ 	.word	0xffffffff
	.align		4
        /*0008*/ 	.word	0x00000000
	.align		4
        /*000c*/ 	.word	0xfffffffe
	.align		4
        /*0010*/ 	.word	0x00000000
	.align		4
        /*0014*/ 	.word	0xfffffffd
	.align		4
        /*0018*/ 	.word	0x00000000
	.align		4
        /*001c*/ 	.word	0xfffffffc


//--------------------- .text._Z6vecSumPf         --------------------------
	.section	.text._Z6vecSumPf,"ax",@progbits
	.align	128
        .global         _Z6vecSumPf
        .type           _Z6vecSumPf,@function
        .size           _Z6vecSumPf,(.L_x_3 - _Z6vecSumPf)
        .other          _Z6vecSumPf,@"STO_CUDA_ENTRY STV_DEFAULT"
_Z6vecSumPf:
.text._Z6vecSumPf:
[----:B------:R-:W-:Y:S01]  /*0000*/  LDC R1, c[0x0][0x37c] ;  /* 0x0000df00ff017b82 */ /* 0x000fe20000000800 */
[----:B------:R-:W0:Y:S07]  /*0010*/  S2R R11, SR_TID.X ;  /* 0x00000000000b7919 */ /* 0x000e2e0000002100 */
[----:B------:R-:W0:Y:S01]  /*0020*/  LDC.64 R2, c[0x0][0x380] ;  /* 0x0000e000ff027b82 */ /* 0x000e220000000a00 */
[----:B------:R-:W1:Y:S07]  /*0030*/  LDCU.64 UR6, c[0x0][0x358] ;  /* 0x00006b00ff0677ac */ /* 0x000e6e0008000a00 */
[----:B------:R-:W2:Y:S01]  /*0040*/  LDC R9, c[0x0][0x360] ;  /* 0x0000d800ff097b82 */ /* 0x000ea20000000800 */
[----:B0-----:R-:W-:-:S05]  /*0050*/  IMAD.WIDE.U32 R2, R11, 0x4, R2 ;  /* 0x000000040b027825 */ /* 0x001fca00078e0002 */
[----:B-1----:R-:W3:Y:S01]  /*0060*/  LDG.E R0, desc[UR6][R2.64] ;  /* 0x0000000602007981 */ /* 0x002ee2000c1e1900 */
[----:B--2---:R-:W-:-:S06]  /*0070*/  IMAD.WIDE R4, R9, 0x4, R2 ;  /* 0x0000000409047825 */ /* 0x004fcc00078e0202 */
[----:B------:R-:W2:Y:S01]  /*0080*/  LDG.E R4, desc[UR6][R4.64] ;  /* 0x0000000604047981 */ /* 0x000ea2000c1e1900 */
[----:B------:R-:W0:Y:S01]  /*0090*/  S2UR UR5, SR_CgaCtaId ;  /* 0x00000000000579c3 */ /* 0x000e220000008800 */
[----:B------:R-:W-:Y:S02]  /*00a0*/  UMOV UR4, 0x400 ;  /* 0x0000040000047882 */ /* 0x000fe40000000000 */
[----:B0-----:R-:W-:-:S06]  /*00b0*/  ULEA UR4, UR5, UR4, 0x18 ;  /* 0x0000000405047291 */ /* 0x001fcc000f8ec0ff */
[----:B------:R-:W-:-:S04]  /*00c0*/  LEA R7, R11, UR4, 0x2 ;  /* 0x000000040b077c11 */ /* 0x000fc8000f8e10ff */
[----:B------:R-:W-:Y:S01]  /*00d0*/  LEA R9, R9, R7, 0x2 ;  /* 0x0000000709097211 */ /* 0x000fe200078e10ff */
[----:B------:R-:W-:Y:S01]  /*00e0*/  HFMA2 R6, -RZ, RZ, 0, 0.00048828125 ;  /* 0x00001000ff067431 */ /* 0x000fe200000001ff */
[----:B---3--:R0:W-:Y:S04]  /*00f0*/  STS [R7], R0 ;  /* 0x0000000007007388 */ /* 0x0081e80000000800 */
[----:B--2---:R0:W-:Y:S01]  /*0100*/  STS [R9], R4 ;  /* 0x0000000409007388 */ /* 0x0041e20000000800 */
[----:B------:R-:W-:Y:S06]  /*0110*/  BAR.SYNC.DEFER_BLOCKING 0x0 ;  /* 0x0000000000007b1d */ /* 0x000fec0000010000 */
.L_x_0:
[----:B0-----:R-:W-:Y:S01]  /*0120*/  LEA R4, R6, R7, 0x2 ;  /* 0x0000000706047211 */ /* 0x001fe200078e10ff */
[----:B-1----:R-:W-:Y:S01]  /*0130*/  LDS R0, [R7] ;  /* 0x0000000007007984 */ /* 0x002fe20000000800 */
[----:B------:R-:W-:Y:S01]  /*0140*/  SHF.R.U32.HI R6, RZ, 0x1, R6 ;  /* 0x00000001ff067819 */ /* 0x000fe20000011606 */
[----:B------:R-:W-:Y:S05]  /*0150*/  WARPSYNC.ALL ;  /* 0x0000000000007948 */ /* 0x000fea0003800000 */
[----:B------:R-:W0:Y:S01]  /*0160*/  LDS R5, [R4] ;  /* 0x0000000004057984 */ /* 0x000e220000000800 */
[----:B------:R-:W-:Y:S01]  /*0170*/  ISETP.GE.U32.AND P0, PT, R11, R6, PT ;  /* 0x000000060b00720c */ /* 0x000fe20003f06070 */
[----:B0-----:R-:W-:-:S05]  /*0180*/  FADD R0, R0, R5 ;  /* 0x0000000500007221 */ /* 0x001fca0000000000 */
[----:B------:R1:W-:Y:S01]  /*0190*/  STS [R7], R0 ;  /* 0x0000000007007388 */ /* 0x0003e20000000800 */
[----:B------:R-:W-:Y:S06]  /*01a0*/  BAR.SYNC.DEFER_BLOCKING 0x0 ;  /* 0x0000000000007b1d */ /* 0x000fec0000010000 */
[----:B------:R-:W-:Y:S05]  /*01b0*/  @!P0 BRA `(.L_x_0) ;  /* 0xfffffffc00d88947 */ /* 0x000fea000383ffff */
[----:B-1----:R-:W0:Y:S04]  /*01c0*/  LDS R7, [R7] ;  /* 0x0000000007077984 */ /* 0x002e280000000800 */
[----:B0-----:R-:W-:Y:S01]  /*01d0*/  STG.E desc[UR6][R2.64], R7 ;  /* 0x0000000702007986 */ /* 0x001fe2000c101906 */
[----:B------:R-:W-:Y:S05]  /*01e0*/  EXIT ;  /* 0x000000000000794d */ /* 0x000fea0003800000 */
.L_x_1:
[----:B------:R-:W-:-:S00]  /*01f0*/  BRA `(.L_x_1) ;  /* 0xfffffffc00fc7947 */ /* 0x000fc0000383ffff */
[----:B------:R-:W-:-:S00]  /*0200*/  NOP ;  /* 0x0000000000007918 */ /* 0x000fc00000000000 */
[----:B------:R-:W-:-:S00]  /*0210*/  NOP ;  /* 0x0000000000007918 */ /* 0x000fc00000000000 */
[----:B------:R-:W-:-:S00]  /*0220*/  NOP ;  /* 0x0000000000007918 */ /* 0x000fc00000000000 */
[----:B------:R-:W-:-:S00]  /*0230*/  NOP ;  /* 0x0000000000007918 */ /* 0x000fc00000000000 */
[----:B------:R-:W-:-:S00]  /*0240*/  NOP ;  /* 0x0000000000007918 */ /* 0x000fc00000000000 */
[----:B------:R-:W-:-:S00]  /*0250*/  NOP ;  /* 0x0000000000007918 */ /* 0x000fc00000000000 */
[----:B------:R-:W-:-:S00]  /*0260*/  NOP ;  /* 0x0000000000007918 */ /* 0x000fc00000000000 */
[----:B------:R-:W-:-:S00]  /*0270*/  NOP ;  /* 0x0000000000007918 */ /* 0x000fc00000000000 */
.L_x_3:


//--------------------- .text._Z7vecMultPfS_S_    --------------------------
	.section	.text._Z7vecMultPfS_S_,"ax",@progbits
	.align	128
        .global         _Z7vecMultPfS_S_
        .type           _Z7vecMultPfS_S_,@function
        .size           _Z7vecMultPfS_S_,(.L_x_4 - _Z7vecMultPfS_S_)
        .other          _Z7vecMultPfS_S_,@"STO_CUDA_ENTRY STV_DEFAULT"
_Z7vecMultPfS_S_:
.text._Z7vecMultPfS_S_:
[----:B------:R-:W-:Y:S01]  /*0000*/  LDC R1, c[0x0][0x37c] ;  /* 0x0000df00ff017b82 */ /* 0x000fe20000000800 */
[----:B------:R-:W0:Y:S07]  /*0010*/  S2R R0, SR_TID.X ;  /* 0x0000000000007919 */ /* 0x000e2e0000002100 */
[----:B------:R-:W0:Y:S01]  /*0020*/  S2UR UR6, SR_CTAID.X ;  /* 0x00000000000679c3 */ /* 0x000e220000002500 */
[----:B------:R-:W1:Y:S07]  /*0030*/  LDCU.64 UR4, c[0x0][0x358] ;  /* 0x00006b00ff0477ac */ /* 0x000e6e0008000a00 */
[----:B------:R-:W0:Y:S08]  /*0040*/  LDC R9, c[0x0][0x360] ;  /* 0x0000d800ff097b82 */ /* 0x000e300000000800 */
[----:B------:R-:W2:Y:S08]  /*0050*/  LDC.64 R2, c[0x0][0x380] ;  /* 0x0000e000ff027b82 */ /* 0x000eb00000000a00 */
[----:B------:R-:W3:Y:S01]  /*0060*/  LDC.64 R4, c[0x0][0x388] ;  /* 0x0000e200ff047b82 */ /* 0x000ee20000000a00 */
[----:B0-----:R-:W-:-:S07]  /*0070*/  IMAD R9, R9, UR6, R0 ;  /* 0x0000000609097c24 */ /* 0x001fce000f8e0200 */
[----:B------:R-:W0:Y:S01]  /*0080*/  LDC.64 R6, c[0x0][0x390] ;  /* 0x0000e400ff067b82 */ /* 0x000e220000000a00 */
[----:B--2---:R-:W-:-:S06]  /*0090*/  IMAD.WIDE R2, R9, 0x4, R2 ;  /* 0x0000000409027825 */ /* 0x004fcc00078e0202 */
[----:B-1----:R-:W2:Y:S01]  /*00a0*/  LDG.E R2, desc[UR4][R2.64] ;  /* 0x0000000402027981 */ /* 0x002ea2000c1e1900 */
[----:B---3--:R-:W-:-:S06]  /*00b0*/  IMAD.WIDE R4, R9, 0x4, R4 ;  /* 0x0000000409047825 */ /* 0x008fcc00078e0204 */
[----:B------:R-:W2:Y:S01]  /*00c0*/  LDG.E R5, desc[UR4][R4.64] ;  /* 0x0000000404057981 */ /* 0x000ea2000c1e1900 */
[----:B0-----:R-:W-:-:S04]  /*00d0*/  IMAD.WIDE R6, R9, 0x4, R6 ;  /* 0x0000000409067825 */ /* 0x001fc800078e0206 */
[----:B--2---:R-:W-:-:S05]  /*00e0*/  FMUL R9, R2, R5 ;  /* 0x0000000502097220 */ /* 0x004fca0000400000 */
[----:B------:R-:W-:Y:S01]  /*00f0*/  STG.E desc[UR4][R6.64], R9 ;  /* 0x0000000906007986 */ /* 0x000fe2000c101904 */
[----:B------:R-:W-:Y:S05]  /*0100*/  EXIT ;  /* 0x000000000000794d */ /* 0x000fea0003800000 */
.L_x_2:
        /* <DEDUP_REMOVED lines=15> */
.L_x_4:


//--------------------- .nv.shared._Z6vecSumPf    --------------------------
	.section	.nv.shared._Z6vecSumPf,"aw",@nobits
	.sectionflags	@""
	.align	4
.nv.shared._Z6vecSumPf:
	.zero		33792


//--------------------- .nv.shared.reserved.0     --------------------------
	.section	.nv.shared.reserved.0,"aw",@nobits
	.weak		__nv_reservedSMEM_offset_0_alias
	.size		__nv_reservedSMEM_offset_0_alias, 0, 64
	.other		__nv_reservedSMEM_offset_0_alias,@"STO_CUDA_RESERVED_SHARED STV_DEFAULT"
__nv_reservedSMEM_offset_0_alias:
	.zero		0
	.zero		64


//--------------------- .nv.constant0._Z6vecSumPf --------------------------
	.section	.nv.constant0._Z6vecSumPf,"a",@progbits
	.sectionflags	@""
	.align	4
.nv.constant0._Z6vecSumPf:
	.zero		904


//--------------------- .nv.constant0._Z7vecMultPfS_S_ --------------------------
	.section	.nv.constant0._Z7vecMultPfS_S_,"a",@progbits
	.sectionflags	@""
	.align	4
.nv.constant0._Z7vecMultPfS_S_:
	.zero		920


//--------------------- SYMBOLS --------------------------

	.type		.nv.reservedSmem.offset0,@object
	.size		.nv.reservedSmem.offset0,0x4
	.type		.nv.reservedSmem.cap,@object
	.size		.nv.reservedSmem.cap,0x4
